	.headerflags	@"EF_CUDA_TEXMODE_UNIFIED EF_CUDA_64BIT_ADDRESS EF_CUDA_ACCELERATORS EF_CUDA_SM90 EF_CUDA_VIRTUAL_SM(EF_CUDA_SM90)"
	.elftype	@"ET_EXEC"


//--------------------- .nv.info                  --------------------------
	.section	.nv.info,"",@"SHT_CUDA_INFO"
	.align	4


	//----- nvinfo : EIATTR_REGCOUNT
	.align		4
        /*0000*/ 	.byte	0x04, 0x2f
        /*0002*/ 	.short	(.L_3 - .L_2)
	.align		4
.L_2:
        /*0004*/ 	.word	index@(triton_poi_fused__native_batch_norm_legit_no_training_add_convolution_1)
        /*0008*/ 	.word	0x0000001d


	//----- nvinfo : EIATTR_MIN_STACK_SIZE
	.align		4
.L_3:
        /*000c*/ 	.byte	0x04, 0x12
        /*000e*/ 	.short	(.L_5 - .L_4)
	.align		4
.L_4:
        /*0010*/ 	.word	index@(triton_poi_fused__native_batch_norm_legit_no_training_add_convolution_1)
        /*0014*/ 	.word	0x00000000


	//----- nvinfo : EIATTR_FRAME_SIZE
	.align		4
.L_5:
        /*0018*/ 	.byte	0x04, 0x11
        /*001a*/ 	.short	(.L_7 - .L_6)
	.align		4
.L_6:
        /*001c*/ 	.word	index@(triton_poi_fused__native_batch_norm_legit_no_training_add_convolution_1)
        /*0020*/ 	.word	0x00000000


	//----- nvinfo : EIATTR_MIN_STACK_SIZE
	.align		4
.L_7:
        /*0024*/ 	.byte	0x04, 0x12
        /*0026*/ 	.short	(.L_9 - .L_8)
	.align		4
.L_8:
        /*0028*/ 	.word	index@(triton_poi_fused__native_batch_norm_legit_no_training_add_convolution_1)
        /*002c*/ 	.word	0x00000000
.L_9:


//--------------------- .nv.info.triton_poi_fused__native_batch_norm_legit_no_training_add_convolution_1 --------------------------
	.section	.nv.info.triton_poi_fused__native_batch_norm_legit_no_training_add_convolution_1,"",@"SHT_CUDA_INFO"
	.sectionflags	@""
	.align	4


	//----- nvinfo : EIATTR_CUDA_API_VERSION
	.align		4
        /*0000*/ 	.byte	0x04, 0x37
        /*0002*/ 	.short	(.L_11 - .L_10)
.L_10:
        /*0004*/ 	.word	0x0000007c


	//----- nvinfo : EIATTR_KPARAM_INFO
	.align		4
.L_11:
        /*0008*/ 	.byte	0x04, 0x17
        /*000a*/ 	.short	(.L_13 - .L_12)
.L_12:
        /*000c*/ 	.word	0x00000000
        /*0010*/ 	.short	0x0008
        /*0012*/ 	.short	0x0040
        /*0014*/ 	.byte	0x00, 0xf0, 0x11, 0x00


	//----- nvinfo : EIATTR_KPARAM_INFO
	.align		4
.L_13:
        /*0018*/ 	.byte	0x04, 0x17
        /*001a*/ 	.short	(.L_15 - .L_14)
.L_14:
        /*001c*/ 	.word	0x00000000
        /*0020*/ 	.short	0x0007
        /*0022*/ 	.short	0x0038
        /*0024*/ 	.byte	0x00, 0xf4, 0x21, 0x00


	//----- nvinfo : EIATTR_KPARAM_INFO
	.align		4
.L_15:
        /*0028*/ 	.byte	0x04, 0x17
        /*002a*/ 	.short	(.L_17 - .L_16)
.L_16:
        /*002c*/ 	.word	0x00000000
        /*0030*/ 	.short	0x0006
        /*0032*/ 	.short	0x0030
        /*0034*/ 	.byte	0x00, 0xf4, 0x21, 0x00


	//----- nvinfo : EIATTR_KPARAM_INFO
	.align		4
.L_17:
        /*0038*/ 	.byte	0x04, 0x17
        /*003a*/ 	.short	(.L_19 - .L_18)
.L_18:
        /*003c*/ 	.word	0x00000000
        /*0040*/ 	.short	0x0005
        /*0042*/ 	.short	0x0028
        /*0044*/ 	.byte	0x00, 0xf4, 0x21, 0x00


	//----- nvinfo : EIATTR_KPARAM_INFO
	.align		4
.L_19:
        /*0048*/ 	.byte	0x04, 0x17
        /*004a*/ 	.short	(.L_21 - .L_20)
.L_20:
        /*004c*/ 	.word	0x00000000
        /*0050*/ 	.short	0x0004
        /*0052*/ 	.short	0x0020
        /*0054*/ 	.byte	0x00, 0xf4, 0x21, 0x00


	//----- nvinfo : EIATTR_KPARAM_INFO
	.align		4
.L_21:
        /*0058*/ 	.byte	0x04, 0x17
        /*005a*/ 	.short	(.L_23 - .L_22)
.L_22:
        /*005c*/ 	.word	0x00000000
        /*0060*/ 	.short	0x0003
        /*0062*/ 	.short	0x0018
        /*0064*/ 	.byte	0x00, 0xf4, 0x21, 0x00


	//----- nvinfo : EIATTR_KPARAM_INFO
	.align		4
.L_23:
        /*0068*/ 	.byte	0x04, 0x17
        /*006a*/ 	.short	(.L_25 - .L_24)
.L_24:
        /*006c*/ 	.word	0x00000000
        /*0070*/ 	.short	0x0002
        /*0072*/ 	.short	0x0010
        /*0074*/ 	.byte	0x00, 0xf4, 0x21, 0x00


	//----- nvinfo : EIATTR_KPARAM_INFO
	.align		4
.L_25:
        /*0078*/ 	.byte	0x04, 0x17
        /*007a*/ 	.short	(.L_27 - .L_26)
.L_26:
        /*007c*/ 	.word	0x00000000
        /*0080*/ 	.short	0x0001
        /*0082*/ 	.short	0x0008
        /*0084*/ 	.byte	0x00, 0xf4, 0x21, 0x00


	//----- nvinfo : EIATTR_KPARAM_INFO
	.align		4
.L_27:
        /*0088*/ 	.byte	0x04, 0x17
        /*008a*/ 	.short	(.L_29 - .L_28)
.L_28:
        /*008c*/ 	.word	0x00000000
        /*0090*/ 	.short	0x0000
        /*0092*/ 	.short	0x0000
        /*0094*/ 	.byte	0x00, 0xf4, 0x21, 0x00


	//----- nvinfo : EIATTR_SPARSE_MMA_MASK
	.align		4
.L_29:
        /*0098*/ 	.byte	0x03, 0x50
        /*009a*/ 	.short	0x0000


	//----- nvinfo : EIATTR_MAXREG_COUNT
	.align		4
        /*009c*/ 	.byte	0x03, 0x1b
        /*009e*/ 	.short	0x00ff


	//----- nvinfo : EIATTR_EXIT_INSTR_OFFSETS
	.align		4
        /*00a0*/ 	.byte	0x04, 0x1c
        /*00a2*/ 	.short	(.L_31 - .L_30)


	//   ....[0]....
.L_30:
        /*00a4*/ 	.word	0x00000460


	//----- nvinfo : EIATTR_REQNTID
	.align		4
.L_31:
        /*00a8*/ 	.byte	0x04, 0x10
        /*00aa*/ 	.short	(.L_33 - .L_32)
.L_32:
        /*00ac*/ 	.word	0x00000080
        /*00b0*/ 	.word	0x00000001
        /*00b4*/ 	.word	0x00000001


	//----- nvinfo : EIATTR_CBANK_PARAM_SIZE
	.align		4
.L_33:
        /*00b8*/ 	.byte	0x03, 0x19
        /*00ba*/ 	.short	0x0044


	//----- nvinfo : EIATTR_PARAM_CBANK
	.align		4
        /*00bc*/ 	.byte	0x04, 0x0a
        /*00be*/ 	.short	(.L_35 - .L_34)
	.align		4
.L_34:
        /*00c0*/ 	.word	index@(.nv.constant0.triton_poi_fused__native_batch_norm_legit_no_training_add_convolution_1)
        /*00c4*/ 	.short	0x0210
        /*00c6*/ 	.short	0x0044


	//----- nvinfo : EIATTR_SW_WAR
	.align		4
.L_35:
        /*00c8*/ 	.byte	0x04, 0x36
        /*00ca*/ 	.short	(.L_37 - .L_36)
.L_36:
        /*00cc*/ 	.word	0x00000008
.L_37:


//--------------------- .nv.callgraph             --------------------------
	.section	.nv.callgraph,"",@"SHT_CUDA_CALLGRAPH"
	.align	4
	.sectionentsize	8
	.align		4
        /*0000*/ 	.word	0x00000000
	.align		4
        /*0004*/ 	.word	0xffffffff
	.align		4
        /*0008*/ 	.word	0x00000000
	.align		4
        /*000c*/ 	.word	0xfffffffe
	.align		4
        /*0010*/ 	.word	0x00000000
	.align		4
        /*0014*/ 	.word	0xfffffffd
	.align		4
        /*0018*/ 	.word	0x00000000
	.align		4
        /*001c*/ 	.word	0xfffffffc


//--------------------- .nv.constant4             --------------------------
	.section	.nv.constant4,"a",@progbits
	.align	8
	.align		8
.nv.constant4:
        /*0000*/ 	.dword	_$_str
	.align		8
        /*0008*/ 	.dword	_$_str_$_2


//--------------------- .text.triton_poi_fused__native_batch_norm_legit_no_training_add_convolution_1 --------------------------
	.section	.text.triton_poi_fused__native_batch_norm_legit_no_training_add_convolution_1,"ax",@progbits
	.align	128
        .global         triton_poi_fused__native_batch_norm_legit_no_training_add_convolution_1
        .type           triton_poi_fused__native_batch_norm_legit_no_training_add_convolution_1,@function
        .size           triton_poi_fused__native_batch_norm_legit_no_training_add_convolution_1,(.L_x_1 - triton_poi_fused__native_batch_norm_legit_no_training_add_convolution_1)
        .other          triton_poi_fused__native_batch_norm_legit_no_training_add_convolution_1,@"STO_CUDA_ENTRY STV_DEFAULT"
triton_poi_fused__native_batch_norm_legit_no_training_add_convolution_1:
.text.triton_poi_fused__native_batch_norm_legit_no_training_add_convolution_1:
[----:B------:R-:W-:Y:S01]  /*0000*/  LDC R1, c[0x0][0x28] ;  /* 0x00000a00ff017b82 */ /* 0x000fe20000000800 */
[----:B------:R-:W1:Y:S07]  /*0010*/  S2R R0, SR_TID.X ;  /* 0x0000000000007919 */ /* 0x000e6e0000002100 */
[----:B------:R-:W2:Y:S01]  /*0020*/  LDC.64 R8, c[0x0][0x230] ;  /* 0x00008c00ff087b82 */ /* 0x000ea20000000a00 */
[----:B------:R-:W-:Y:S01]  /*0030*/  ULDC.64 UR4, c[0x0][0x208] ;  /* 0x0000820000047ab9 */ /* 0x000fe20000000a00 */
[----:B------:R-:W3:Y:S06]  /*0040*/  S2R R5, SR_CTAID.X ;  /* 0x0000000000057919 */ /* 0x000eec0000002500 */
[----:B------:R-:W4:Y:S08]  /*0050*/  LDC.64 R18, c[0x0][0x218] ;  /* 0x00008600ff127b82 */ /* 0x000f300000000a00 */
[----:B------:R-:W5:Y:S08]  /*0060*/  LDC.64 R20, c[0x0][0x228] ;  /* 0x00008a00ff147b82 */ /* 0x000f700000000a00 */
[----:B------:R-:W5:Y:S01]  /*0070*/  LDC.64 R16, c[0x0][0x238] ;  /* 0x00008e00ff107b82 */ /* 0x000f620000000a00 */
[----:B-1----:R-:W-:-:S07]  /*0080*/  SHF.L.U32 R0, R0, 0x2, RZ ;  /* 0x0000000200007819 */ /* 0x002fce00000006ff */
[----:B------:R-:W1:Y:S01]  /*0090*/  LDC.64 R6, c[0x0][0x240] ;  /* 0x00009000ff067b82 */ /* 0x000e620000000a00 */
[----:B---3--:R-:W-:Y:S02]  /*00a0*/  SHF.R.S32.HI R3, RZ, 0x16, R5 ;  /* 0x00000016ff037819 */ /* 0x008fe40000011405 */
[----:B------:R-:W-:Y:S02]  /*00b0*/  LOP3.LUT R0, R0, 0x1fc, RZ, 0xc0, !PT ;  /* 0x000001fc00007812 */ /* 0x000fe400078ec0ff */
[----:B------:R-:W-:Y:S02]  /*00c0*/  SGXT R3, R3, 0x1 ;  /* 0x000000010303781a */ /* 0x000fe40000000200 */
[----:B------:R-:W-:Y:S02]  /*00d0*/  LEA R0, R5, R0, 0x9 ;  /* 0x0000000005007211 */ /* 0x000fe400078e48ff */
[----:B------:R-:W3:Y:S02]  /*00e0*/  LDC.64 R4, c[0x0][0x220] ;  /* 0x00008800ff047b82 */ /* 0x000ee40000000a00 */
[----:B------:R-:W-:-:S04]  /*00f0*/  LEA.HI R3, R3, R0, RZ, 0xc ;  /* 0x0000000003037211 */ /* 0x000fc800078f60ff */
[----:B------:R-:W-:-:S04]  /*0100*/  SHF.R.S32.HI R3, RZ, 0xc, R3 ;  /* 0x0000000cff037819 */ /* 0x000fc80000011403 */
[----:B------:R-:W-:-:S04]  /*0110*/  LEA.HI R2, R3, R3, RZ, 0x2 ;  /* 0x0000000303027211 */ /* 0x000fc800078f10ff */
[----:B------:R-:W-:-:S04]  /*0120*/  LOP3.LUT R2, R2, 0xfffffffc, RZ, 0xc0, !PT ;  /* 0xfffffffc02027812 */ /* 0x000fc800078ec0ff */
[----:B------:R-:W-:Y:S02]  /*0130*/  IADD3 R13, R3, -R2, RZ ;  /* 0x80000002030d7210 */ /* 0x000fe40007ffe0ff */
[----:B------:R-:W1:Y:S03]  /*0140*/  LDC.64 R2, c[0x0][0x210] ;  /* 0x00008400ff027b82 */ /* 0x000e660000000a00 */
[----:B--2---:R-:W-:-:S05]  /*0150*/  IMAD.WIDE R8, R13, 0x4, R8 ;  /* 0x000000040d087825 */ /* 0x004fca00078e0208 */
[----:B------:R-:W2:Y:S01]  /*0160*/  LDG.E.EL R12, desc[UR4][R8.64] ;  /* 0x00000004080c7981 */ /* 0x000ea2000c2e1900 */
[----:B----4-:R-:W-:-:S04]  /*0170*/  IMAD.WIDE R18, R13, 0x4, R18 ;  /* 0x000000040d127825 */ /* 0x010fc800078e0212 */
[----:B-----5:R-:W-:Y:S01]  /*0180*/  IMAD.WIDE R20, R13, 0x4, R20 ;  /* 0x000000040d147825 */ /* 0x020fe200078e0214 */
[----:B------:R4:W5:Y:S04]  /*0190*/  LDG.E.EL R15, desc[UR4][R18.64] ;  /* 0x00000004120f7981 */ /* 0x000968000c2e1900 */
[----:B------:R-:W5:Y:S01]  /*01a0*/  LDG.E.EL R14, desc[UR4][R20.64] ;  /* 0x00000004140e7981 */ /* 0x000f62000c2e1900 */
[----:B01----:R-:W-:-:S05]  /*01b0*/  IMAD.WIDE R2, R0, 0x4, R2 ;  /* 0x0000000400027825 */ /* 0x003fca00078e0202 */
[----:B------:R-:W5:Y:S01]  /*01c0*/  LDG.E.128 R8, desc[UR4][R2.64] ;  /* 0x0000000402087981 */ /* 0x000f62000c1e1d00 */
[----:B------:R-:W-:-:S04]  /*01d0*/  IMAD.WIDE R22, R13, 0x4, R16 ;  /* 0x000000040d167825 */ /* 0x000fc800078e0210 */
[----:B------:R-:W-:Y:S01]  /*01e0*/  IMAD.WIDE R24, R13, 0x4, R6 ;  /* 0x000000040d187825 */ /* 0x000fe200078e0206 */
[----:B------:R0:W5:Y:S03]  /*01f0*/  LDG.E.EL R16, desc[UR4][R22.64] ;  /* 0x0000000416107981 */ /* 0x000166000c2e1900 */
[----:B---3--:R-:W-:Y:S01]  /*0200*/  IMAD.WIDE R4, R0, 0x4, R4 ;  /* 0x0000000400047825 */ /* 0x008fe200078e0204 */
[----:B------:R-:W3:Y:S05]  /*0210*/  LDG.E.EL R17, desc[UR4][R24.64] ;  /* 0x0000000418117981 */ /* 0x000eea000c2e1900 */
[----:B------:R-:W3:Y:S01]  /*0220*/  LDG.E.128 R4, desc[UR4][R4.64] ;  /* 0x0000000404047981 */ /* 0x000ee2000c1e1d00 */
[----:B----4-:R-:W-:Y:S01]  /*0230*/  HFMA2.MMA R19, -RZ, RZ, 1.625, 0 ;  /* 0x3e800000ff137435 */ /* 0x010fe200000001ff */
[----:B--2---:R-:W-:-:S02]  /*0240*/  FADD R26, R12, 9.9999997473787516356e-06 ;  /* 0x3727c5ac0c1a7421 */ /* 0x004fc40000000000 */
[----:B------:R-:W1:Y:S02]  /*0250*/  LDC.64 R12, c[0x0][0x248] ;  /* 0x00009200ff0c7b82 */ /* 0x000e640000000a00 */
[----:B------:R-:W2:Y:S02]  /*0260*/  MUFU.SQRT R18, R26 ;  /* 0x0000001a00127308 */ /* 0x000ea40000002000 */
[C---:B--2---:R-:W-:Y:S02]  /*0270*/  FSETP.GT.AND P0, PT, R18.reuse, 8.50705917302346158658e+37, PT ;  /* 0x7e8000001200780b */ /* 0x044fe40003f04000 */
[----:B------:R-:W-:-:S11]  /*0280*/  FSETP.GEU.AND P1, PT, R18, 1.175494350822287508e-38, PT ;  /* 0x008000001200780b */ /* 0x000fd60003f2e000 */
[----:B------:R-:W-:-:S04]  /*0290*/  @P0 FMUL R18, R18, 0.25 ;  /* 0x3e80000012120820 */ /* 0x000fc80000400000 */
[----:B------:R-:W-:-:S06]  /*02a0*/  @!P1 FMUL R18, R18, 16777216 ;  /* 0x4b80000012129820 */ /* 0x000fcc0000400000 */
[----:B------:R-:W2:Y:S01]  /*02b0*/  MUFU.RCP R18, R18 ;  /* 0x0000001200127308 */ /* 0x000ea20000001000 */
[----:B------:R-:W-:Y:S01]  /*02c0*/  FSEL R19, R19, 1, P0 ;  /* 0x3f80000013137808 */ /* 0x000fe20000000000 */
[--C-:B-----5:R-:W-:Y:S01]  /*02d0*/  FADD R10, R10, R15.reuse ;  /* 0x0000000f0a0a7221 */ /* 0x120fe20000000000 */
[--C-:B------:R-:W-:Y:S01]  /*02e0*/  FADD R9, R9, R15.reuse ;  /* 0x0000000f09097221 */ /* 0x100fe20000000000 */
[--C-:B------:R-:W-:Y:S02]  /*02f0*/  FADD R8, R8, R15.reuse ;  /* 0x0000000f08087221 */ /* 0x100fe40000000000 */
[----:B------:R-:W-:Y:S01]  /*0300*/  @!P1 FMUL R19, R19, 16777216 ;  /* 0x4b80000013139820 */ /* 0x000fe20000400000 */
[----:B------:R-:W-:Y:S01]  /*0310*/  FADD R11, R11, R15 ;  /* 0x0000000f0b0b7221 */ /* 0x000fe20000000000 */
[----:B------:R-:W-:Y:S02]  /*0320*/  FADD R15, -R14, R10 ;  /* 0x0000000a0e0f7221 */ /* 0x000fe40000000100 */
[----:B--2---:R-:W-:Y:S01]  /*0330*/  FMUL R20, R18, R19 ;  /* 0x0000001312147220 */ /* 0x004fe20000400000 */
[C---:B------:R-:W-:Y:S01]  /*0340*/  FADD R18, -R14.reuse, R9 ;  /* 0x000000090e127221 */ /* 0x040fe20000000100 */
[C---:B------:R-:W-:Y:S01]  /*0350*/  FADD R19, -R14.reuse, R8 ;  /* 0x000000080e137221 */ /* 0x040fe20000000100 */
[----:B------:R-:W-:Y:S01]  /*0360*/  FADD R14, -R14, R11 ;  /* 0x0000000b0e0e7221 */ /* 0x000fe20000000100 */
[-C--:B------:R-:W-:Y:S01]  /*0370*/  FMUL R15, R15, R20.reuse ;  /* 0x000000140f0f7220 */ /* 0x080fe20000400000 */
[-C--:B0-----:R-:W-:Y:S01]  /*0380*/  FMUL R22, R18, R20.reuse ;  /* 0x0000001412167220 */ /* 0x081fe20000400000 */
[-C--:B------:R-:W-:Y:S01]  /*0390*/  FMUL R18, R19, R20.reuse ;  /* 0x0000001413127220 */ /* 0x080fe20000400000 */
[----:B------:R-:W-:Y:S01]  /*03a0*/  FMUL R14, R14, R20 ;  /* 0x000000140e0e7220 */ /* 0x000fe20000400000 */
[C-C-:B---3--:R-:W-:Y:S01]  /*03b0*/  FFMA R19, R16.reuse, R15, R17.reuse ;  /* 0x0000000f10137223 */ /* 0x148fe20000000011 */
[C-C-:B------:R-:W-:Y:S01]  /*03c0*/  FFMA R22, R16.reuse, R22, R17.reuse ;  /* 0x0000001610167223 */ /* 0x140fe20000000011 */
[C-C-:B------:R-:W-:Y:S01]  /*03d0*/  FFMA R15, R16.reuse, R18, R17.reuse ;  /* 0x00000012100f7223 */ /* 0x140fe20000000011 */
[----:B------:R-:W-:Y:S01]  /*03e0*/  FFMA R14, R16, R14, R17 ;  /* 0x0000000e100e7223 */ /* 0x000fe20000000011 */
[----:B------:R-:W-:Y:S01]  /*03f0*/  FADD R6, R6, R19 ;  /* 0x0000001306067221 */ /* 0x000fe20000000000 */
[----:B------:R-:W-:Y:S01]  /*0400*/  FADD R5, R5, R22 ;  /* 0x0000001605057221 */ /* 0x000fe20000000000 */
[----:B------:R-:W-:Y:S01]  /*0410*/  FADD R4, R4, R15 ;  /* 0x0000000f04047221 */ /* 0x000fe20000000000 */
[----:B------:R-:W-:Y:S01]  /*0420*/  FADD R7, R7, R14 ;  /* 0x0000000e07077221 */ /* 0x000fe20000000000 */
[----:B-1----:R-:W-:Y:S01]  /*0430*/  IMAD.WIDE R12, R0, 0x4, R12 ;  /* 0x00000004000c7825 */ /* 0x002fe200078e020c */
[----:B------:R-:W-:Y:S04]  /*0440*/  STG.E.128 desc[UR4][R2.64], R8 ;  /* 0x0000000802007986 */ /* 0x000fe8000c101d04 */
[----:B------:R-:W-:Y:S01]  /*0450*/  STG.E.128 desc[UR4][R12.64], R4 ;  /* 0x000000040c007986 */ /* 0x000fe2000c101d04 */
[----:B------:R-:W-:Y:S05]  /*0460*/  EXIT ;  /* 0x000000000000794d */ /* 0x000fea0003800000 */
.L_x_0:
[----:B------:R-:W-:-:S00]  /*0470*/  BRA `(.L_x_0) ;  /* 0xfffffffc00fc7947 */ /* 0x000fc0000383ffff */
[----:B------:R-:W-:-:S00]  /*0480*/  NOP ;  /* 0x0000000000007918 */ /* 0x000fc00000000000 */
[----:B------:R-:W-:-:S00]  /*0490*/  NOP ;  /* 0x0000000000007918 */ /* 0x000fc00000000000 */
[----:B------:R-:W-:-:S00]  /*04a0*/  NOP ;  /* 0x0000000000007918 */ /* 0x000fc00000000000 */
[----:B------:R-:W-:-:S00]  /*04b0*/  NOP ;  /* 0x0000000000007918 */ /* 0x000fc00000000000 */
[----:B------:R-:W-:-:S00]  /*04c0*/  NOP ;  /* 0x0000000000007918 */ /* 0x000fc00000000000 */
[----:B------:R-:W-:-:S00]  /*04d0*/  NOP ;  /* 0x0000000000007918 */ /* 0x000fc00000000000 */
[----:B------:R-:W-:-:S00]  /*04e0*/  NOP ;  /* 0x0000000000007918 */ /* 0x000fc00000000000 */
[----:B------:R-:W-:-:S00]  /*04f0*/  NOP ;  /* 0x0000000000007918 */ /* 0x000fc00000000000 */
.L_x_1:


//--------------------- .nv.global.init           --------------------------
	.section	.nv.global.init,"aw",@progbits
.nv.global.init:
	.type		_$_str,@object
	.size		_$_str,(_$_str_$_2 - _$_str)
_$_str:
        /*0000*/ 	.byte	0x5f, 0x5f, 0x43, 0x55, 0x44, 0x41, 0x5f, 0x46, 0x54, 0x5a, 0x00
	.type		_$_str_$_2,@object
	.size		_$_str_$_2,(.L_1 - _$_str_$_2)
_$_str_$_2:
        /*000b*/ 	.byte	0x5f, 0x5f, 0x43, 0x55, 0x44, 0x41, 0x5f, 0x50, 0x52, 0x45, 0x43, 0x5f, 0x53, 0x51, 0x52, 0x54
        /*001b*/ 	.byte	0x00
.L_1:


//--------------------- .nv.constant0.triton_poi_fused__native_batch_norm_legit_no_training_add_convolution_1 --------------------------
	.section	.nv.constant0.triton_poi_fused__native_batch_norm_legit_no_training_add_convolution_1,"a",@progbits
	.sectionflags	@""
	.align	4
.nv.constant0.triton_poi_fused__native_batch_norm_legit_no_training_add_convolution_1:
	.zero		596
